//
// Generated by NVIDIA NVVM Compiler
//
// Compiler Build ID: CL-36424714
// Cuda compilation tools, release 13.0, V13.0.88
// Based on NVVM 20.0.0
//

.version 9.0
.target sm_100
.address_size 64

	// .globl	_Z33voxel_sampling_feature_gpu_kerneliiifPKfPKiPf

.visible .entry _Z33voxel_sampling_feature_gpu_kerneliiifPKfPKiPf(
	.param .u32 _Z33voxel_sampling_feature_gpu_kerneliiifPKfPKiPf_param_0,
	.param .u32 _Z33voxel_sampling_feature_gpu_kerneliiifPKfPKiPf_param_1,
	.param .u32 _Z33voxel_sampling_feature_gpu_kerneliiifPKfPKiPf_param_2,
	.param .f32 _Z33voxel_sampling_feature_gpu_kerneliiifPKfPKiPf_param_3,
	.param .u64 .ptr .align 1 _Z33voxel_sampling_feature_gpu_kerneliiifPKfPKiPf_param_4,
	.param .u64 .ptr .align 1 _Z33voxel_sampling_feature_gpu_kerneliiifPKfPKiPf_param_5,
	.param .u64 .ptr .align 1 _Z33voxel_sampling_feature_gpu_kerneliiifPKfPKiPf_param_6
)
{
	.reg .pred 	%p<3>;
	.reg .b32 	%r<14>;
	.reg .b32 	%f<3>;
	.reg .b64 	%rd<15>;

	ld.param.u32 	%r4, [_Z33voxel_sampling_feature_gpu_kerneliiifPKfPKiPf_param_0];
	ld.param.u32 	%r3, [_Z33voxel_sampling_feature_gpu_kerneliiifPKfPKiPf_param_1];
	ld.param.u32 	%r5, [_Z33voxel_sampling_feature_gpu_kerneliiifPKfPKiPf_param_2];
	ld.param.f32 	%f1, [_Z33voxel_sampling_feature_gpu_kerneliiifPKfPKiPf_param_3];
	ld.param.u64 	%rd2, [_Z33voxel_sampling_feature_gpu_kerneliiifPKfPKiPf_param_4];
	ld.param.u64 	%rd3, [_Z33voxel_sampling_feature_gpu_kerneliiifPKfPKiPf_param_5];
	ld.param.u64 	%rd4, [_Z33voxel_sampling_feature_gpu_kerneliiifPKfPKiPf_param_6];
	cvta.to.global.u64 	%rd1, %rd4;
	mov.u32 	%r6, %tid.x;
	mov.u32 	%r7, %ctaid.x;
	mov.u32 	%r8, %ntid.x;
	mad.lo.s32 	%r1, %r7, %r8, %r6;
	mul.lo.s32 	%r9, %r3, %r4;
	mul.lo.s32 	%r10, %r9, %r5;
	setp.ge.s32 	%p1, %r1, %r10;
	@%p1 bra 	$L__BB0_4;
	cvta.to.global.u64 	%rd5, %rd3;
	div.s32 	%r11, %r1, %r3;
	mul.wide.s32 	%rd6, %r11, 4;
	add.s64 	%rd7, %rd5, %rd6;
	ld.global.u32 	%r2, [%rd7];
	setp.lt.s32 	%p2, %r2, 0;
	@%p2 bra 	$L__BB0_3;
	rem.s32 	%r12, %r1, %r3;
	mad.lo.s32 	%r13, %r2, %r3, %r12;
	cvta.to.global.u64 	%rd10, %rd2;
	mul.wide.s32 	%rd11, %r13, 4;
	add.s64 	%rd12, %rd10, %rd11;
	ld.global.f32 	%f2, [%rd12];
	mul.wide.s32 	%rd13, %r1, 4;
	add.s64 	%rd14, %rd1, %rd13;
	st.global.f32 	[%rd14], %f2;
	bra.uni 	$L__BB0_4;
$L__BB0_3:
	mul.wide.s32 	%rd8, %r1, 4;
	add.s64 	%rd9, %rd1, %rd8;
	st.global.f32 	[%rd9], %f1;
$L__BB0_4:
	ret;

}
	// .globl	_Z38voxel_sampling_feature_grad_gpu_kerneliiiPKiPKfPf
.visible .entry _Z38voxel_sampling_feature_grad_gpu_kerneliiiPKiPKfPf(
	.param .u32 _Z38voxel_sampling_feature_grad_gpu_kerneliiiPKiPKfPf_param_0,
	.param .u32 _Z38voxel_sampling_feature_grad_gpu_kerneliiiPKiPKfPf_param_1,
	.param .u32 _Z38voxel_sampling_feature_grad_gpu_kerneliiiPKiPKfPf_param_2,
	.param .u64 .ptr .align 1 _Z38voxel_sampling_feature_grad_gpu_kerneliiiPKiPKfPf_param_3,
	.param .u64 .ptr .align 1 _Z38voxel_sampling_feature_grad_gpu_kerneliiiPKiPKfPf_param_4,
	.param .u64 .ptr .align 1 _Z38voxel_sampling_feature_grad_gpu_kerneliiiPKiPKfPf_param_5
)
{
	.reg .pred 	%p<13>;
	.reg .b32 	%r<46>;
	.reg .b32 	%f<59>;
	.reg .b64 	%rd<42>;

	ld.param.u32 	%r26, [_Z38voxel_sampling_feature_grad_gpu_kerneliiiPKiPKfPf_param_0];
	ld.param.u32 	%r27, [_Z38voxel_sampling_feature_grad_gpu_kerneliiiPKiPKfPf_param_1];
	ld.param.u32 	%r25, [_Z38voxel_sampling_feature_grad_gpu_kerneliiiPKiPKfPf_param_2];
	ld.param.u64 	%rd9, [_Z38voxel_sampling_feature_grad_gpu_kerneliiiPKiPKfPf_param_3];
	ld.param.u64 	%rd10, [_Z38voxel_sampling_feature_grad_gpu_kerneliiiPKiPKfPf_param_4];
	ld.param.u64 	%rd11, [_Z38voxel_sampling_feature_grad_gpu_kerneliiiPKiPKfPf_param_5];
	cvta.to.global.u64 	%rd1, %rd11;
	cvta.to.global.u64 	%rd2, %rd10;
	mov.u32 	%r28, %tid.x;
	mov.u32 	%r29, %ctaid.x;
	mov.u32 	%r30, %ntid.x;
	mad.lo.s32 	%r1, %r29, %r30, %r28;
	mul.lo.s32 	%r31, %r27, %r26;
	setp.ge.s32 	%p1, %r1, %r31;
	@%p1 bra 	$L__BB1_14;
	cvta.to.global.u64 	%rd12, %rd9;
	mul.wide.s32 	%rd13, %r1, 4;
	add.s64 	%rd14, %rd12, %rd13;
	ld.global.u32 	%r2, [%rd14];
	setp.lt.s32 	%p2, %r2, 0;
	setp.lt.s32 	%p3, %r25, 1;
	or.pred  	%p4, %p2, %p3;
	@%p4 bra 	$L__BB1_14;
	mul.lo.s32 	%r3, %r2, %r25;
	mul.lo.s32 	%r4, %r25, %r1;
	setp.lt.u32 	%p5, %r25, 16;
	mov.b32 	%r42, 0;
	@%p5 bra 	$L__BB1_5;
	and.b32  	%r42, %r25, 2147483632;
	neg.s32 	%r40, %r42;
	mul.wide.u32 	%rd15, %r3, 4;
	add.s64 	%rd16, %rd15, %rd1;
	add.s64 	%rd40, %rd16, 32;
	mov.u32 	%r39, %r4;
$L__BB1_4:
	.pragma "nounroll";
	mul.wide.s32 	%rd17, %r39, 4;
	add.s64 	%rd18, %rd2, %rd17;
	ld.global.f32 	%f1, [%rd18];
	atom.global.add.f32 	%f2, [%rd40+-32], %f1;
	ld.global.f32 	%f3, [%rd18+4];
	atom.global.add.f32 	%f4, [%rd40+-28], %f3;
	ld.global.f32 	%f5, [%rd18+8];
	atom.global.add.f32 	%f6, [%rd40+-24], %f5;
	ld.global.f32 	%f7, [%rd18+12];
	atom.global.add.f32 	%f8, [%rd40+-20], %f7;
	ld.global.f32 	%f9, [%rd18+16];
	atom.global.add.f32 	%f10, [%rd40+-16], %f9;
	ld.global.f32 	%f11, [%rd18+20];
	atom.global.add.f32 	%f12, [%rd40+-12], %f11;
	ld.global.f32 	%f13, [%rd18+24];
	atom.global.add.f32 	%f14, [%rd40+-8], %f13;
	ld.global.f32 	%f15, [%rd18+28];
	atom.global.add.f32 	%f16, [%rd40+-4], %f15;
	ld.global.f32 	%f17, [%rd18+32];
	atom.global.add.f32 	%f18, [%rd40], %f17;
	ld.global.f32 	%f19, [%rd18+36];
	atom.global.add.f32 	%f20, [%rd40+4], %f19;
	ld.global.f32 	%f21, [%rd18+40];
	atom.global.add.f32 	%f22, [%rd40+8], %f21;
	ld.global.f32 	%f23, [%rd18+44];
	atom.global.add.f32 	%f24, [%rd40+12], %f23;
	ld.global.f32 	%f25, [%rd18+48];
	atom.global.add.f32 	%f26, [%rd40+16], %f25;
	ld.global.f32 	%f27, [%rd18+52];
	atom.global.add.f32 	%f28, [%rd40+20], %f27;
	ld.global.f32 	%f29, [%rd18+56];
	atom.global.add.f32 	%f30, [%rd40+24], %f29;
	ld.global.f32 	%f31, [%rd18+60];
	atom.global.add.f32 	%f32, [%rd40+28], %f31;
	add.s32 	%r40, %r40, 16;
	add.s64 	%rd40, %rd40, 64;
	add.s32 	%r39, %r39, 16;
	setp.ne.s32 	%p6, %r40, 0;
	@%p6 bra 	$L__BB1_4;
$L__BB1_5:
	and.b32  	%r12, %r25, 15;
	setp.eq.s32 	%p7, %r12, 0;
	@%p7 bra 	$L__BB1_14;
	and.b32  	%r13, %r25, 7;
	setp.lt.u32 	%p8, %r12, 8;
	@%p8 bra 	$L__BB1_8;
	add.s32 	%r34, %r42, %r3;
	mul.wide.u32 	%rd19, %r34, 4;
	add.s64 	%rd20, %rd1, %rd19;
	add.s32 	%r35, %r42, %r4;
	mul.wide.s32 	%rd21, %r35, 4;
	add.s64 	%rd22, %rd2, %rd21;
	ld.global.f32 	%f33, [%rd22];
	atom.global.add.f32 	%f34, [%rd20], %f33;
	cvt.u64.u32 	%rd23, %r3;
	cvt.u64.u32 	%rd24, %r42;
	add.s64 	%rd25, %rd24, %rd23;
	shl.b64 	%rd26, %rd25, 2;
	add.s64 	%rd27, %rd1, %rd26;
	ld.global.f32 	%f35, [%rd22+4];
	atom.global.add.f32 	%f36, [%rd27+4], %f35;
	ld.global.f32 	%f37, [%rd22+8];
	atom.global.add.f32 	%f38, [%rd27+8], %f37;
	ld.global.f32 	%f39, [%rd22+12];
	atom.global.add.f32 	%f40, [%rd27+12], %f39;
	ld.global.f32 	%f41, [%rd22+16];
	atom.global.add.f32 	%f42, [%rd27+16], %f41;
	ld.global.f32 	%f43, [%rd22+20];
	atom.global.add.f32 	%f44, [%rd27+20], %f43;
	ld.global.f32 	%f45, [%rd22+24];
	atom.global.add.f32 	%f46, [%rd27+24], %f45;
	ld.global.f32 	%f47, [%rd22+28];
	atom.global.add.f32 	%f48, [%rd27+28], %f47;
	add.s32 	%r42, %r42, 8;
$L__BB1_8:
	setp.eq.s32 	%p9, %r13, 0;
	@%p9 bra 	$L__BB1_14;
	and.b32  	%r16, %r25, 3;
	setp.lt.u32 	%p10, %r13, 4;
	@%p10 bra 	$L__BB1_11;
	add.s32 	%r36, %r42, %r3;
	mul.wide.u32 	%rd28, %r36, 4;
	add.s64 	%rd29, %rd1, %rd28;
	add.s32 	%r37, %r42, %r4;
	mul.wide.s32 	%rd30, %r37, 4;
	add.s64 	%rd31, %rd2, %rd30;
	ld.global.f32 	%f49, [%rd31];
	atom.global.add.f32 	%f50, [%rd29], %f49;
	cvt.u64.u32 	%rd32, %r3;
	cvt.u64.u32 	%rd33, %r42;
	add.s64 	%rd34, %rd33, %rd32;
	shl.b64 	%rd35, %rd34, 2;
	add.s64 	%rd36, %rd1, %rd35;
	ld.global.f32 	%f51, [%rd31+4];
	atom.global.add.f32 	%f52, [%rd36+4], %f51;
	ld.global.f32 	%f53, [%rd31+8];
	atom.global.add.f32 	%f54, [%rd36+8], %f53;
	ld.global.f32 	%f55, [%rd31+12];
	atom.global.add.f32 	%f56, [%rd36+12], %f55;
	add.s32 	%r42, %r42, 4;
$L__BB1_11:
	setp.eq.s32 	%p11, %r16, 0;
	@%p11 bra 	$L__BB1_14;
	add.s32 	%r45, %r42, %r4;
	add.s32 	%r38, %r42, %r3;
	mul.wide.u32 	%rd37, %r38, 4;
	add.s64 	%rd41, %rd1, %rd37;
	neg.s32 	%r44, %r16;
$L__BB1_13:
	.pragma "nounroll";
	mul.wide.s32 	%rd38, %r45, 4;
	add.s64 	%rd39, %rd2, %rd38;
	ld.global.f32 	%f57, [%rd39];
	atom.global.add.f32 	%f58, [%rd41], %f57;
	add.s32 	%r45, %r45, 1;
	add.s64 	%rd41, %rd41, 4;
	add.s32 	%r44, %r44, 1;
	setp.ne.s32 	%p12, %r44, 0;
	@%p12 bra 	$L__BB1_13;
$L__BB1_14:
	ret;

}


// ===== COMPILED SASS (sm_100) =====

	.target	sm_100

	.elftype	@"ET_EXEC"


//--------------------- .note.nv.tkinfo           --------------------------
	.section	.note.nv.tkinfo,"",@"SHT_NOTE"
	.sectionflags	@"SHF_NOTE_NV_TKINFO"
	.tkinfo
        /*0018*/ 	.word	0x00000002
        /*0030*/ 	.string	""
        /*0030*/ 	.string	"ptxas"
        /*0030*/ 	.string	"Cuda compilation tools, release 13.0, V13.0.88"
        /*0030*/ 	.string	"Build cuda_13.0.r13.0/compiler.36424714_0"
        /*0030*/ 	.string	"-arch sm_100 -m 64 "



//--------------------- .note.nv.cuinfo           --------------------------
	.section	.note.nv.cuinfo,"",@"SHT_NOTE"
	.sectionflags	@"SHF_NOTE_NV_CUINFO"
        /*0018*/ 	.short	0x0002
        /*001a*/ 	.short	0x0064
        /*001c*/ 	.short	0x0082
	.zero		2


//--------------------- .nv.info                  --------------------------
	.section	.nv.info,"",@"SHT_CUDA_INFO"
	.align	4


	//----- nvinfo : EIATTR_REGCOUNT
	.align		4
        /*0000*/ 	.byte	0x04, 0x2f
        /*0002*/ 	.short	(.L_1 - .L_0)
	.align		4
.L_0:
        /*0004*/ 	.word	index@(_Z33voxel_sampling_feature_gpu_kerneliiifPKfPKiPf)
        /*0008*/ 	.word	0x0000000e


	//----- nvinfo : EIATTR_FRAME_SIZE
	.align		4
.L_1:
        /*000c*/ 	.byte	0x04, 0x11
        /*000e*/ 	.short	(.L_3 - .L_2)
	.align		4
.L_2:
        /*0010*/ 	.word	index@(_Z33voxel_sampling_feature_gpu_kerneliiifPKfPKiPf)
        /*0014*/ 	.word	0x00000000


	//----- nvinfo : EIATTR_REGCOUNT
	.align		4
.L_3:
        /*0018*/ 	.byte	0x04, 0x2f
        /*001a*/ 	.short	(.L_5 - .L_4)
	.align		4
.L_4:
        /*001c*/ 	.word	index@(_Z38voxel_sampling_feature_grad_gpu_kerneliiiPKiPKfPf)
        /*0020*/ 	.word	0x00000018


	//----- nvinfo : EIATTR_FRAME_SIZE
	.align		4
.L_5:
        /*0024*/ 	.byte	0x04, 0x11
        /*0026*/ 	.short	(.L_7 - .L_6)
	.align		4
.L_6:
        /*0028*/ 	.word	index@(_Z38voxel_sampling_feature_grad_gpu_kerneliiiPKiPKfPf)
        /*002c*/ 	.word	0x00000000


	//----- nvinfo : EIATTR_MIN_STACK_SIZE
	.align		4
.L_7:
        /*0030*/ 	.byte	0x04, 0x12
        /*0032*/ 	.short	(.L_9 - .L_8)
	.align		4
.L_8:
        /*0034*/ 	.word	index@(_Z38voxel_sampling_feature_grad_gpu_kerneliiiPKiPKfPf)
        /*0038*/ 	.word	0x00000000


	//----- nvinfo : EIATTR_MIN_STACK_SIZE
	.align		4
.L_9:
        /*003c*/ 	.byte	0x04, 0x12
        /*003e*/ 	.short	(.L_11 - .L_10)
	.align		4
.L_10:
        /*0040*/ 	.word	index@(_Z33voxel_sampling_feature_gpu_kerneliiifPKfPKiPf)
        /*0044*/ 	.word	0x00000000
.L_11:


//--------------------- .nv.compat                --------------------------
	.section	.nv.compat,"",@"SHT_CUDA_COMPAT_INFO"
	.align	4
        /*0000*/ 	.byte	0x02, 0x09, 0x00, 0x00, 0x02, 0x02, 0x01, 0x00, 0x02, 0x05, 0x05, 0x00, 0x03, 0x07, 0x01, 0x01
        /*0010*/ 	.byte	0x02, 0x03, 0x00, 0x00, 0x02, 0x06, 0x01, 0x00, 0x04, 0x0b, 0x08, 0x00, 0x09, 0x00, 0x00, 0x00
        /*0020*/ 	.byte	0x00, 0x00, 0x00, 0x00


//--------------------- .nv.info._Z38voxel_sampling_feature_grad_gpu_kerneliiiPKiPKfPf --------------------------
	.section	.nv.info._Z38voxel_sampling_feature_grad_gpu_kerneliiiPKiPKfPf,"",@"SHT_CUDA_INFO"
	.sectionflags	@""
	.align	4


	//----- nvinfo : EIATTR_CUDA_API_VERSION
	.align		4
        /*0000*/ 	.byte	0x04, 0x37
        /*0002*/ 	.short	(.L_13 - .L_12)
.L_12:
        /*0004*/ 	.word	0x00000082


	//----- nvinfo : EIATTR_KPARAM_INFO
	.align		4
.L_13:
        /*0008*/ 	.byte	0x04, 0x17
        /*000a*/ 	.short	(.L_15 - .L_14)
.L_14:
        /*000c*/ 	.word	0x00000000
        /*0010*/ 	.short	0x0005
        /*0012*/ 	.short	0x0020
        /*0014*/ 	.byte	0x00, 0xf5, 0x21, 0x00


	//----- nvinfo : EIATTR_KPARAM_INFO
	.align		4
.L_15:
        /*0018*/ 	.byte	0x04, 0x17
        /*001a*/ 	.short	(.L_17 - .L_16)
.L_16:
        /*001c*/ 	.word	0x00000000
        /*0020*/ 	.short	0x0004
        /*0022*/ 	.short	0x0018
        /*0024*/ 	.byte	0x00, 0xf5, 0x21, 0x00


	//----- nvinfo : EIATTR_KPARAM_INFO
	.align		4
.L_17:
        /*0028*/ 	.byte	0x04, 0x17
        /*002a*/ 	.short	(.L_19 - .L_18)
.L_18:
        /*002c*/ 	.word	0x00000000
        /*0030*/ 	.short	0x0003
        /*0032*/ 	.short	0x0010
        /*0034*/ 	.byte	0x00, 0xf5, 0x21, 0x00


	//----- nvinfo : EIATTR_KPARAM_INFO
	.align		4
.L_19:
        /*0038*/ 	.byte	0x04, 0x17
        /*003a*/ 	.short	(.L_21 - .L_20)
.L_20:
        /*003c*/ 	.word	0x00000000
        /*0040*/ 	.short	0x0002
        /*0042*/ 	.short	0x0008
        /*0044*/ 	.byte	0x00, 0xf0, 0x11, 0x00


	//----- nvinfo : EIATTR_KPARAM_INFO
	.align		4
.L_21:
        /*0048*/ 	.byte	0x04, 0x17
        /*004a*/ 	.short	(.L_23 - .L_22)
.L_22:
        /*004c*/ 	.word	0x00000000
        /*0050*/ 	.short	0x0001
        /*0052*/ 	.short	0x0004
        /*0054*/ 	.byte	0x00, 0xf0, 0x11, 0x00


	//----- nvinfo : EIATTR_KPARAM_INFO
	.align		4
.L_23:
        /*0058*/ 	.byte	0x04, 0x17
        /*005a*/ 	.short	(.L_25 - .L_24)
.L_24:
        /*005c*/ 	.word	0x00000000
        /*0060*/ 	.short	0x0000
        /*0062*/ 	.short	0x0000
        /*0064*/ 	.byte	0x00, 0xf0, 0x11, 0x00


	//----- nvinfo : EIATTR_SPARSE_MMA_MASK
	.align		4
.L_25:
        /*0068*/ 	.byte	0x03, 0x50
        /*006a*/ 	.short	0x0000


	//----- nvinfo : EIATTR_MAXREG_COUNT
	.align		4
        /*006c*/ 	.byte	0x03, 0x1b
        /*006e*/ 	.short	0x00ff


	//----- nvinfo : EIATTR_MERCURY_ISA_VERSION
	.align		4
        /*0070*/ 	.byte	0x03, 0x5f
        /*0072*/ 	.short	0x0101


	//----- nvinfo : EIATTR_VRC_CTA_INIT_COUNT
	.align		4
        /*0074*/ 	.byte	0x02, 0x4a
	.zero		1
	.zero		1


	//----- nvinfo : EIATTR_EXIT_INSTR_OFFSETS
	.align		4
        /*0078*/ 	.byte	0x04, 0x1c
        /*007a*/ 	.short	(.L_27 - .L_26)


	//   ....[0]....
.L_26:
        /*007c*/ 	.word	0x00000080


	//   ....[1]....
        /*0080*/ 	.word	0x00000100


	//   ....[2]....
        /*0084*/ 	.word	0x00000480


	//   ....[3]....
        /*0088*/ 	.word	0x00000690


	//   ....[4]....
        /*008c*/ 	.word	0x00000820


	//   ....[5]....
        /*0090*/ 	.word	0x00000950


	//----- nvinfo : EIATTR_CBANK_PARAM_SIZE
	.align		4
.L_27:
        /*0094*/ 	.byte	0x03, 0x19
        /*0096*/ 	.short	0x0028


	//----- nvinfo : EIATTR_PARAM_CBANK
	.align		4
        /*0098*/ 	.byte	0x04, 0x0a
        /*009a*/ 	.short	(.L_29 - .L_28)
	.align		4
.L_28:
        /*009c*/ 	.word	index@(.nv.constant0._Z38voxel_sampling_feature_grad_gpu_kerneliiiPKiPKfPf)
        /*00a0*/ 	.short	0x0380
        /*00a2*/ 	.short	0x0028


	//----- nvinfo : EIATTR_SW_WAR
	.align		4
.L_29:
        /*00a4*/ 	.byte	0x04, 0x36
        /*00a6*/ 	.short	(.L_31 - .L_30)
.L_30:
        /*00a8*/ 	.word	0x00000008
.L_31:


//--------------------- .nv.info._Z33voxel_sampling_feature_gpu_kerneliiifPKfPKiPf --------------------------
	.section	.nv.info._Z33voxel_sampling_feature_gpu_kerneliiifPKfPKiPf,"",@"SHT_CUDA_INFO"
	.sectionflags	@""
	.align	4


	//----- nvinfo : EIATTR_CUDA_API_VERSION
	.align		4
        /*0000*/ 	.byte	0x04, 0x37
        /*0002*/ 	.short	(.L_33 - .L_32)
.L_32:
        /*0004*/ 	.word	0x00000082


	//----- nvinfo : EIATTR_KPARAM_INFO
	.align		4
.L_33:
        /*0008*/ 	.byte	0x04, 0x17
        /*000a*/ 	.short	(.L_35 - .L_34)
.L_34:
        /*000c*/ 	.word	0x00000000
        /*0010*/ 	.short	0x0006
        /*0012*/ 	.short	0x0020
        /*0014*/ 	.byte	0x00, 0xf5, 0x21, 0x00


	//----- nvinfo : EIATTR_KPARAM_INFO
	.align		4
.L_35:
        /*0018*/ 	.byte	0x04, 0x17
        /*001a*/ 	.short	(.L_37 - .L_36)
.L_36:
        /*001c*/ 	.word	0x00000000
        /*0020*/ 	.short	0x0005
        /*0022*/ 	.short	0x0018
        /*0024*/ 	.byte	0x00, 0xf5, 0x21, 0x00


	//----- nvinfo : EIATTR_KPARAM_INFO
	.align		4
.L_37:
        /*0028*/ 	.byte	0x04, 0x17
        /*002a*/ 	.short	(.L_39 - .L_38)
.L_38:
        /*002c*/ 	.word	0x00000000
        /*0030*/ 	.short	0x0004
        /*0032*/ 	.short	0x0010
        /*0034*/ 	.byte	0x00, 0xf5, 0x21, 0x00


	//----- nvinfo : EIATTR_KPARAM_INFO
	.align		4
.L_39:
        /*0038*/ 	.byte	0x04, 0x17
        /*003a*/ 	.short	(.L_41 - .L_40)
.L_40:
        /*003c*/ 	.word	0x00000000
        /*0040*/ 	.short	0x0003
        /*0042*/ 	.short	0x000c
        /*0044*/ 	.byte	0x00, 0xf0, 0x11, 0x00


	//----- nvinfo : EIATTR_KPARAM_INFO
	.align		4
.L_41:
        /*0048*/ 	.byte	0x04, 0x17
        /*004a*/ 	.short	(.L_43 - .L_42)
.L_42:
        /*004c*/ 	.word	0x00000000
        /*0050*/ 	.short	0x0002
        /*0052*/ 	.short	0x0008
        /*0054*/ 	.byte	0x00, 0xf0, 0x11, 0x00


	//----- nvinfo : EIATTR_KPARAM_INFO
	.align		4
.L_43:
        /*0058*/ 	.byte	0x04, 0x17
        /*005a*/ 	.short	(.L_45 - .L_44)
.L_44:
        /*005c*/ 	.word	0x00000000
        /*0060*/ 	.short	0x0001
        /*0062*/ 	.short	0x0004
        /*0064*/ 	.byte	0x00, 0xf0, 0x11, 0x00


	//----- nvinfo : EIATTR_KPARAM_INFO
	.align		4
.L_45:
        /*0068*/ 	.byte	0x04, 0x17
        /*006a*/ 	.short	(.L_47 - .L_46)
.L_46:
        /*006c*/ 	.word	0x00000000
        /*0070*/ 	.short	0x0000
        /*0072*/ 	.short	0x0000
        /*0074*/ 	.byte	0x00, 0xf0, 0x11, 0x00


	//----- nvinfo : EIATTR_SPARSE_MMA_MASK
	.align		4
.L_47:
        /*0078*/ 	.byte	0x03, 0x50
        /*007a*/ 	.short	0x0000


	//----- nvinfo : EIATTR_MAXREG_COUNT
	.align		4
        /*007c*/ 	.byte	0x03, 0x1b
        /*007e*/ 	.short	0x00ff


	//----- nvinfo : EIATTR_MERCURY_ISA_VERSION
	.align		4
        /*0080*/ 	.byte	0x03, 0x5f
        /*0082*/ 	.short	0x0101


	//----- nvinfo : EIATTR_VRC_CTA_INIT_COUNT
	.align		4
        /*0084*/ 	.byte	0x02, 0x4a
	.zero		1
	.zero		1


	//----- nvinfo : EIATTR_EXIT_INSTR_OFFSETS
	.align		4
        /*0088*/ 	.byte	0x04, 0x1c
        /*008a*/ 	.short	(.L_49 - .L_48)


	//   ....[0]....
.L_48:
        /*008c*/ 	.word	0x000000a0


	//   ....[1]....
        /*0090*/ 	.word	0x00000360


	//   ....[2]....
        /*0094*/ 	.word	0x000003b0


	//----- nvinfo : EIATTR_CRS_STACK_SIZE
	.align		4
.L_49:
        /*0098*/ 	.byte	0x04, 0x1e
        /*009a*/ 	.short	(.L_51 - .L_50)
.L_50:
        /*009c*/ 	.word	0x00000000


	//----- nvinfo : EIATTR_CBANK_PARAM_SIZE
	.align		4
.L_51:
        /*00a0*/ 	.byte	0x03, 0x19
        /*00a2*/ 	.short	0x0028


	//----- nvinfo : EIATTR_PARAM_CBANK
	.align		4
        /*00a4*/ 	.byte	0x04, 0x0a
        /*00a6*/ 	.short	(.L_53 - .L_52)
	.align		4
.L_52:
        /*00a8*/ 	.word	index@(.nv.constant0._Z33voxel_sampling_feature_gpu_kerneliiifPKfPKiPf)
        /*00ac*/ 	.short	0x0380
        /*00ae*/ 	.short	0x0028


	//----- nvinfo : EIATTR_SW_WAR
	.align		4
.L_53:
        /*00b0*/ 	.byte	0x04, 0x36
        /*00b2*/ 	.short	(.L_55 - .L_54)
.L_54:
        /*00b4*/ 	.word	0x00000008
.L_55:


//--------------------- .nv.callgraph             --------------------------
	.section	.nv.callgraph,"",@"SHT_CUDA_CALLGRAPH"
	.align	4
	.sectionentsize	8
	.align		4
        /*0000*/ 	.word	0x00000000
	.align		4
        /*0004*/ 	.word	0xffffffff
	.align		4
        /*0008*/ 	.word	0x00000000
	.align		4
        /*000c*/ 	.word	0xfffffffe
	.align		4
        /*0010*/ 	.word	0x00000000
	.align		4
        /*0014*/ 	.word	0xfffffffd
	.align		4
        /*0018*/ 	.word	0x00000000
	.align		4
        /*001c*/ 	.word	0xfffffffc


//--------------------- .text._Z38voxel_sampling_feature_grad_gpu_kerneliiiPKiPKfPf --------------------------
	.section	.text._Z38voxel_sampling_feature_grad_gpu_kerneliiiPKiPKfPf,"ax",@progbits
	.align	128
        .global         _Z38voxel_sampling_feature_grad_gpu_kerneliiiPKiPKfPf
        .type           _Z38voxel_sampling_feature_grad_gpu_kerneliiiPKiPKfPf,@function
        .size           _Z38voxel_sampling_feature_grad_gpu_kerneliiiPKiPKfPf,(.L_x_8 - _Z38voxel_sampling_feature_grad_gpu_kerneliiiPKiPKfPf)
        .other          _Z38voxel_sampling_feature_grad_gpu_kerneliiiPKiPKfPf,@"STO_CUDA_ENTRY STV_DEFAULT"
_Z38voxel_sampling_feature_grad_gpu_kerneliiiPKiPKfPf:
.text._Z38voxel_sampling_feature_grad_gpu_kerneliiiPKiPKfPf:
[----:B------:R-:W-:Y:S01]  /*0000*/  LDC R1, c[0x0][0x37c] ;  /* 0x0000df00ff017b82 */ /* 0x000fe20000000800 */
[----:B------:R-:W0:Y:S07]  /*0010*/  S2R R5, SR_TID.X ;  /* 0x0000000000057919 */ /* 0x000e2e0000002100 */
[----:B------:R-:W0:Y:S01]  /*0020*/  S2UR UR6, SR_CTAID.X ;  /* 0x00000000000679c3 */ /* 0x000e220000002500 */
[----:B------:R-:W1:Y:S07]  /*0030*/  LDCU.64 UR4, c[0x0][0x380] ;  /* 0x00007000ff0477ac */ /* 0x000e6e0008000a00 */
[----:B------:R-:W0:Y:S01]  /*0040*/  LDC R0, c[0x0][0x360] ;  /* 0x0000d800ff007b82 */ /* 0x000e220000000800 */
[----:B-1----:R-:W-:Y:S01]  /*0050*/  UIMAD UR4, UR5, UR4, URZ ;  /* 0x00000004050472a4 */ /* 0x002fe2000f8e02ff */
[----:B0-----:R-:W-:-:S05]  /*0060*/  IMAD R5, R0, UR6, R5 ;  /* 0x0000000600057c24 */ /* 0x001fca000f8e0205 */
[----:B------:R-:W-:-:S13]  /*0070*/  ISETP.GE.AND P0, PT, R5, UR4, PT ;  /* 0x0000000405007c0c */ /* 0x000fda000bf06270 */
[----:B------:R-:W-:Y:S05]  /*0080*/  @P0 EXIT ;  /* 0x000000000000094d */ /* 0x000fea0003800000 */
[----:B------:R-:W0:Y:S01]  /*0090*/  LDC.64 R2, c[0x0][0x390] ;  /* 0x0000e400ff027b82 */ /* 0x000e220000000a00 */
[----:B------:R-:W1:Y:S07]  /*00a0*/  LDCU.64 UR4, c[0x0][0x358] ;  /* 0x00006b00ff0477ac */ /* 0x000e6e0008000a00 */
[----:B------:R-:W2:Y:S01]  /*00b0*/  LDC R4, c[0x0][0x388] ;  /* 0x0000e200ff047b82 */ /* 0x000ea20000000800 */
[----:B0-----:R-:W-:-:S06]  /*00c0*/  IMAD.WIDE R2, R5, 0x4, R2 ;  /* 0x0000000405027825 */ /* 0x001fcc00078e0202 */
[----:B-1----:R-:W3:Y:S01]  /*00d0*/  LDG.E R3, desc[UR4][R2.64] ;  /* 0x0000000402037981 */ /* 0x002ee2000c1e1900 */
[----:B--2---:R-:W-:-:S04]  /*00e0*/  ISETP.GE.AND P0, PT, R4, 0x1, PT ;  /* 0x000000010400780c */ /* 0x004fc80003f06270 */
[----:B---3--:R-:W-:-:S13]  /*00f0*/  ISETP.LT.OR P0, PT, R3, RZ, !P0 ;  /* 0x000000ff0300720c */ /* 0x008fda0004701670 */
[----:B------:R-:W-:Y:S05]  /*0100*/  @P0 EXIT ;  /* 0x000000000000094d */ /* 0x000fea0003800000 */
[C---:B------:R-:W-:Y:S01]  /*0110*/  ISETP.GE.U32.AND P1, PT, R4.reuse, 0x10, PT ;  /* 0x000000100400780c */ /* 0x040fe20003f26070 */
[-C--:B------:R-:W-:Y:S01]  /*0120*/  IMAD R2, R3, R4.reuse, RZ ;  /* 0x0000000403027224 */ /* 0x080fe200078e02ff */
[----:B------:R-:W-:Y:S01]  /*0130*/  LOP3.LUT P0, R12, R4, 0xf, RZ, 0xc0, !PT ;  /* 0x0000000f040c7812 */ /* 0x000fe2000780c0ff */
[----:B------:R-:W-:Y:S02]  /*0140*/  IMAD R0, R5, R4, RZ ;  /* 0x0000000405007224 */ /* 0x000fe400078e02ff */
[----:B------:R-:W-:-:S08]  /*0150*/  IMAD.MOV.U32 R3, RZ, RZ, RZ ;  /* 0x000000ffff037224 */ /* 0x000fd000078e00ff */
[----:B------:R-:W-:Y:S05]  /*0160*/  @!P1 BRA `(.L_x_0) ;  /* 0x0000000000c49947 */ /* 0x000fea0003800000 */
[----:B------:R-:W0:Y:S01]  /*0170*/  LDC.64 R6, c[0x0][0x3a0] ;  /* 0x0000e800ff067b82 */ /* 0x000e220000000a00 */
[----:B------:R-:W-:Y:S01]  /*0180*/  LOP3.LUT R3, R4, 0x7ffffff0, RZ, 0xc0, !PT ;  /* 0x7ffffff004037812 */ /* 0x000fe200078ec0ff */
[----:B------:R-:W-:-:S03]  /*0190*/  IMAD.MOV.U32 R5, RZ, RZ, R0 ;  /* 0x000000ffff057224 */ /* 0x000fc600078e0000 */
[----:B------:R-:W-:Y:S01]  /*01a0*/  IADD3 R10, PT, PT, -R3, RZ, RZ ;  /* 0x000000ff030a7210 */ /* 0x000fe20007ffe1ff */
[----:B0-----:R-:W-:-:S03]  /*01b0*/  IMAD.WIDE.U32 R6, R2, 0x4, R6 ;  /* 0x0000000402067825 */ /* 0x001fc600078e0006 */
[----:B------:R-:W-:-:S05]  /*01c0*/  IADD3 R14, P1, PT, R6, 0x20, RZ ;  /* 0x00000020060e7810 */ /* 0x000fca0007f3e0ff */
[----:B------:R-:W-:-:S08]  /*01d0*/  IMAD.X R19, RZ, RZ, R7, P1 ;  /* 0x000000ffff137224 */ /* 0x000fd000008e0607 */
.L_x_1:
[----:B0-----:R-:W0:Y:S02]  /*01e0*/  LDC.64 R8, c[0x0][0x398] ;  /* 0x0000e600ff087b82 */ /* 0x001e240000000a00 */
[----:B0-----:R-:W-:-:S05]  /*01f0*/  IMAD.WIDE R8, R5, 0x4, R8 ;  /* 0x0000000405087825 */ /* 0x001fca00078e0208 */
[----:B------:R-:W2:Y:S01]  /*0200*/  LDG.E R11, desc[UR4][R8.64] ;  /* 0x00000004080b7981 */ /* 0x000ea2000c1e1900 */
[----:B------:R-:W-:Y:S01]  /*0210*/  IMAD.MOV.U32 R6, RZ, RZ, R14 ;  /* 0x000000ffff067224 */ /* 0x000fe200078e000e */
[----:B------:R-:W-:-:S05]  /*0220*/  MOV R7, R19 ;  /* 0x0000001300077202 */ /* 0x000fca0000000f00 */
[----:B--2---:R0:W-:Y:S04]  /*0230*/  REDG.E.ADD.F32.FTZ.RN.STRONG.GPU desc[UR4][R6.64+-0x20], R11 ;  /* 0xffffe00b060079a6 */ /* 0x0041e8000c12f304 */
[----:B------:R-:W2:Y:S04]  /*0240*/  LDG.E R13, desc[UR4][R8.64+0x4] ;  /* 0x00000404080d7981 */ /* 0x000ea8000c1e1900 */
[----:B--2---:R1:W-:Y:S04]  /*0250*/  REDG.E.ADD.F32.FTZ.RN.STRONG.GPU desc[UR4][R6.64+-0x1c], R13 ;  /* 0xffffe40d060079a6 */ /* 0x0043e8000c12f304 */
[----:B------:R-:W2:Y:S04]  /*0260*/  LDG.E R15, desc[UR4][R8.64+0x8] ;  /* 0x00000804080f7981 */ /* 0x000ea8000c1e1900 */
[----:B--2---:R2:W-:Y:S04]  /*0270*/  REDG.E.ADD.F32.FTZ.RN.STRONG.GPU desc[UR4][R6.64+-0x18], R15 ;  /* 0xffffe80f060079a6 */ /* 0x0045e8000c12f304 */
[----:B------:R-:W3:Y:S04]  /*0280*/  LDG.E R17, desc[UR4][R8.64+0xc] ;  /* 0x00000c0408117981 */ /* 0x000ee8000c1e1900 */
[----:B---3--:R3:W-:Y:S04]  /*0290*/  REDG.E.ADD.F32.FTZ.RN.STRONG.GPU desc[UR4][R6.64+-0x14], R17 ;  /* 0xffffec11060079a6 */ /* 0x0087e8000c12f304 */
[----:B------:R-:W4:Y:S04]  /*02a0*/  LDG.E R19, desc[UR4][R8.64+0x10] ;  /* 0x0000100408137981 */ /* 0x000f28000c1e1900 */
[----:B----4-:R4:W-:Y:S04]  /*02b0*/  REDG.E.ADD.F32.FTZ.RN.STRONG.GPU desc[UR4][R6.64+-0x10], R19 ;  /* 0xfffff013060079a6 */ /* 0x0109e8000c12f304 */
[----:B------:R-:W5:Y:S04]  /*02c0*/  LDG.E R21, desc[UR4][R8.64+0x14] ;  /* 0x0000140408157981 */ /* 0x000f68000c1e1900 */
[----:B-----5:R5:W-:Y:S04]  /*02d0*/  REDG.E.ADD.F32.FTZ.RN.STRONG.GPU desc[UR4][R6.64+-0xc], R21 ;  /* 0xfffff415060079a6 */ /* 0x020be8000c12f304 */
[----:B0-----:R-:W2:Y:S04]  /*02e0*/  LDG.E R11, desc[UR4][R8.64+0x18] ;  /* 0x00001804080b7981 */ /* 0x001ea8000c1e1900 */
[----:B--2---:R0:W-:Y:S04]  /*02f0*/  REDG.E.ADD.F32.FTZ.RN.STRONG.GPU desc[UR4][R6.64+-0x8], R11 ;  /* 0xfffff80b060079a6 */ /* 0x0041e8000c12f304 */
[----:B-1----:R-:W2:Y:S04]  /*0300*/  LDG.E R13, desc[UR4][R8.64+0x1c] ;  /* 0x00001c04080d7981 */ /* 0x002ea8000c1e1900 */
[----:B--2---:R1:W-:Y:S04]  /*0310*/  REDG.E.ADD.F32.FTZ.RN.STRONG.GPU desc[UR4][R6.64+-0x4], R13 ;  /* 0xfffffc0d060079a6 */ /* 0x0043e8000c12f304 */
[----:B------:R-:W2:Y:S04]  /*0320*/  LDG.E R15, desc[UR4][R8.64+0x20] ;  /* 0x00002004080f7981 */ /* 0x000ea8000c1e1900 */
[----:B--2---:R2:W-:Y:S04]  /*0330*/  REDG.E.ADD.F32.FTZ.RN.STRONG.GPU desc[UR4][R6.64], R15 ;  /* 0x0000000f060079a6 */ /* 0x0045e8000c12f304 */
[----:B---3--:R-:W3:Y:S04]  /*0340*/  LDG.E R17, desc[UR4][R8.64+0x24] ;  /* 0x0000240408117981 */ /* 0x008ee8000c1e1900 */
[----:B---3--:R3:W-:Y:S04]  /*0350*/  REDG.E.ADD.F32.FTZ.RN.STRONG.GPU desc[UR4][R6.64+0x4], R17 ;  /* 0x00000411060079a6 */ /* 0x0087e8000c12f304 */
[----:B----4-:R-:W4:Y:S04]  /*0360*/  LDG.E R19, desc[UR4][R8.64+0x28] ;  /* 0x0000280408137981 */ /* 0x010f28000c1e1900 */
[----:B----4-:R4:W-:Y:S04]  /*0370*/  REDG.E.ADD.F32.FTZ.RN.STRONG.GPU desc[UR4][R6.64+0x8], R19 ;  /* 0x00000813060079a6 */ /* 0x0109e8000c12f304 */
[----:B-----5:R-:W5:Y:S04]  /*0380*/  LDG.E R21, desc[UR4][R8.64+0x2c] ;  /* 0x00002c0408157981 */ /* 0x020f68000c1e1900 */
[----:B-----5:R1:W-:Y:S04]  /*0390*/  REDG.E.ADD.F32.FTZ.RN.STRONG.GPU desc[UR4][R6.64+0xc], R21 ;  /* 0x00000c15060079a6 */ /* 0x0203e8000c12f304 */
[----:B0-----:R-:W5:Y:S04]  /*03a0*/  LDG.E R11, desc[UR4][R8.64+0x30] ;  /* 0x00003004080b7981 */ /* 0x001f68000c1e1900 */
[----:B-----5:R0:W-:Y:S04]  /*03b0*/  REDG.E.ADD.F32.FTZ.RN.STRONG.GPU desc[UR4][R6.64+0x10], R11 ;  /* 0x0000100b060079a6 */ /* 0x0201e8000c12f304 */
[----:B-1----:R-:W5:Y:S04]  /*03c0*/  LDG.E R13, desc[UR4][R8.64+0x34] ;  /* 0x00003404080d7981 */ /* 0x002f68000c1e1900 */
[----:B-----5:R0:W-:Y:S04]  /*03d0*/  REDG.E.ADD.F32.FTZ.RN.STRONG.GPU desc[UR4][R6.64+0x14], R13 ;  /* 0x0000140d060079a6 */ /* 0x0201e8000c12f304 */
[----:B--2---:R-:W2:Y:S01]  /*03e0*/  LDG.E R15, desc[UR4][R8.64+0x38] ;  /* 0x00003804080f7981 */ /* 0x004ea2000c1e1900 */
[----:B------:R-:W-:-:S05]  /*03f0*/  VIADD R10, R10, 0x10 ;  /* 0x000000100a0a7836 */ /* 0x000fca0000000000 */
[----:B------:R-:W-:Y:S01]  /*0400*/  ISETP.NE.AND P1, PT, R10, RZ, PT ;  /* 0x000000ff0a00720c */ /* 0x000fe20003f25270 */
[----:B--2---:R0:W-:Y:S04]  /*0410*/  REDG.E.ADD.F32.FTZ.RN.STRONG.GPU desc[UR4][R6.64+0x18], R15 ;  /* 0x0000180f060079a6 */ /* 0x0041e8000c12f304 */
[----:B---3--:R-:W2:Y:S01]  /*0420*/  LDG.E R17, desc[UR4][R8.64+0x3c] ;  /* 0x00003c0408117981 */ /* 0x008ea2000c1e1900 */
[----:B------:R-:W-:Y:S02]  /*0430*/  IADD3 R14, P2, PT, R6, 0x40, RZ ;  /* 0x00000040060e7810 */ /* 0x000fe40007f5e0ff */
[----:B------:R-:W-:-:S03]  /*0440*/  IADD3 R5, PT, PT, R5, 0x10, RZ ;  /* 0x0000001005057810 */ /* 0x000fc60007ffe0ff */
[----:B----4-:R-:W-:Y:S01]  /*0450*/  IMAD.X R19, RZ, RZ, R7, P2 ;  /* 0x000000ffff137224 */ /* 0x010fe200010e0607 */
[----:B--2---:R0:W-:Y:S01]  /*0460*/  REDG.E.ADD.F32.FTZ.RN.STRONG.GPU desc[UR4][R6.64+0x1c], R17 ;  /* 0x00001c11060079a6 */ /* 0x0041e2000c12f304 */
[----:B------:R-:W-:Y:S06]  /*0470*/  @P1 BRA `(.L_x_1) ;  /* 0xfffffffc00581947 */ /* 0x000fec000383ffff */
.L_x_0:
[----:B------:R-:W-:Y:S05]  /*0480*/  @!P0 EXIT ;  /* 0x000000000000894d */ /* 0x000fea0003800000 */
[----:B------:R-:W-:Y:S02]  /*0490*/  ISETP.GE.U32.AND P1, PT, R12, 0x8, PT ;  /* 0x000000080c00780c */ /* 0x000fe40003f26070 */
[----:B------:R-:W-:-:S04]  /*04a0*/  LOP3.LUT R14, R4, 0x7, RZ, 0xc0, !PT ;  /* 0x00000007040e7812 */ /* 0x000fc800078ec0ff */
[----:B------:R-:W-:-:S07]  /*04b0*/  ISETP.NE.AND P0, PT, R14, RZ, PT ;  /* 0x000000ff0e00720c */ /* 0x000fce0003f05270 */
[----:B------:R-:W-:Y:S06]  /*04c0*/  @!P1 BRA `(.L_x_2) ;  /* 0x0000000000709947 */ /* 0x000fec0003800000 */
[----:B0-----:R-:W0:Y:S01]  /*04d0*/  LDC.64 R6, c[0x0][0x398] ;  /* 0x0000e600ff067b82 */ /* 0x001e220000000a00 */
[----:B------:R-:W-:Y:S01]  /*04e0*/  IMAD.IADD R5, R0, 0x1, R3 ;  /* 0x0000000100057824 */ /* 0x000fe200078e0203 */
[----:B------:R-:W1:Y:S06]  /*04f0*/  LDCU.64 UR6, c[0x0][0x3a0] ;  /* 0x00007400ff0677ac */ /* 0x000e6c0008000a00 */
[----:B------:R-:W2:Y:S01]  /*0500*/  LDC.64 R10, c[0x0][0x3a0] ;  /* 0x0000e800ff0a7b82 */ /* 0x000ea20000000a00 */
[----:B0-----:R-:W-:-:S05]  /*0510*/  IMAD.WIDE R6, R5, 0x4, R6 ;  /* 0x0000000405067825 */ /* 0x001fca00078e0206 */
[----:B------:R-:W3:Y:S01]  /*0520*/  LDG.E R13, desc[UR4][R6.64] ;  /* 0x00000004060d7981 */ /* 0x000ee2000c1e1900 */
[----:B------:R-:W-:-:S04]  /*0530*/  IMAD.IADD R5, R2, 0x1, R3 ;  /* 0x0000000102057824 */ /* 0x000fc800078e0203 */
[----:B--2---:R-:W-:Y:S01]  /*0540*/  IMAD.WIDE.U32 R10, R5, 0x4, R10 ;  /* 0x00000004050a7825 */ /* 0x004fe200078e000a */
[----:B------:R-:W-:-:S04]  /*0550*/  IADD3 R9, P1, PT, R2, R3, RZ ;  /* 0x0000000302097210 */ /* 0x000fc80007f3e0ff */
[----:B---3--:R0:W-:Y:S04]  /*0560*/  REDG.E.ADD.F32.FTZ.RN.STRONG.GPU desc[UR4][R10.64], R13 ;  /* 0x0000000d0a0079a6 */ /* 0x0081e8000c12f304 */
[----:B------:R-:W2:Y:S01]  /*0570*/  LDG.E R5, desc[UR4][R6.64+0x4] ;  /* 0x0000040406057981 */ /* 0x000ea2000c1e1900 */
[----:B------:R-:W-:Y:S02]  /*0580*/  IADD3.X R12, PT, PT, RZ, RZ, RZ, P1, !PT ;  /* 0x000000ffff0c7210 */ /* 0x000fe40000ffe4ff */
[----:B-1----:R-:W-:-:S04]  /*0590*/  LEA R8, P1, R9, UR6, 0x2 ;  /* 0x0000000609087c11 */ /* 0x002fc8000f8210ff */
[----:B------:R-:W-:-:S05]  /*05a0*/  LEA.HI.X R9, R9, UR7, R12, 0x2, P1 ;  /* 0x0000000709097c11 */ /* 0x000fca00088f140c */
[----:B--2---:R1:W-:Y:S04]  /*05b0*/  REDG.E.ADD.F32.FTZ.RN.STRONG.GPU desc[UR4][R8.64+0x4], R5 ;  /* 0x00000405080079a6 */ /* 0x0043e8000c12f304 */
[----:B------:R-:W2:Y:S04]  /*05c0*/  LDG.E R15, desc[UR4][R6.64+0x8] ;  /* 0x00000804060f7981 */ /* 0x000ea8000c1e1900 */
[----:B--2---:R2:W-:Y:S04]  /*05d0*/  REDG.E.ADD.F32.FTZ.RN.STRONG.GPU desc[UR4][R8.64+0x8], R15 ;  /* 0x0000080f080079a6 */ /* 0x0045e8000c12f304 */
[----:B------:R-:W3:Y:S04]  /*05e0*/  LDG.E R17, desc[UR4][R6.64+0xc] ;  /* 0x00000c0406117981 */ /* 0x000ee8000c1e1900 */
[----:B---3--:R2:W-:Y:S04]  /*05f0*/  REDG.E.ADD.F32.FTZ.RN.STRONG.GPU desc[UR4][R8.64+0xc], R17 ;  /* 0x00000c11080079a6 */ /* 0x0085e8000c12f304 */
[----:B0-----:R-:W3:Y:S04]  /*0600*/  LDG.E R11, desc[UR4][R6.64+0x10] ;  /* 0x00001004060b7981 */ /* 0x001ee8000c1e1900 */
[----:B---3--:R2:W-:Y:S04]  /*0610*/  REDG.E.ADD.F32.FTZ.RN.STRONG.GPU desc[UR4][R8.64+0x10], R11 ;  /* 0x0000100b080079a6 */ /* 0x0085e8000c12f304 */
[----:B------:R-:W3:Y:S04]  /*0620*/  LDG.E R13, desc[UR4][R6.64+0x14] ;  /* 0x00001404060d7981 */ /* 0x000ee8000c1e1900 */
[----:B---3--:R2:W-:Y:S04]  /*0630*/  REDG.E.ADD.F32.FTZ.RN.STRONG.GPU desc[UR4][R8.64+0x14], R13 ;  /* 0x0000140d080079a6 */ /* 0x0085e8000c12f304 */
[----:B------:R-:W3:Y:S04]  /*0640*/  LDG.E R19, desc[UR4][R6.64+0x18] ;  /* 0x0000180406137981 */ /* 0x000ee8000c1e1900 */
[----:B---3--:R2:W-:Y:S04]  /*0650*/  REDG.E.ADD.F32.FTZ.RN.STRONG.GPU desc[UR4][R8.64+0x18], R19 ;  /* 0x00001813080079a6 */ /* 0x0085e8000c12f304 */
[----:B-1----:R-:W3:Y:S01]  /*0660*/  LDG.E R5, desc[UR4][R6.64+0x1c] ;  /* 0x00001c0406057981 */ /* 0x002ee2000c1e1900 */
[----:B------:R-:W-:-:S03]  /*0670*/  VIADD R3, R3, 0x8 ;  /* 0x0000000803037836 */ /* 0x000fc60000000000 */
[----:B---3--:R2:W-:Y:S04]  /*0680*/  REDG.E.ADD.F32.FTZ.RN.STRONG.GPU desc[UR4][R8.64+0x1c], R5 ;  /* 0x00001c05080079a6 */ /* 0x0085e8000c12f304 */
.L_x_2:
[----:B------:R-:W-:Y:S05]  /*0690*/  @!P0 EXIT ;  /* 0x000000000000894d */ /* 0x000fea0003800000 */
[----:B------:R-:W-:Y:S02]  /*06a0*/  ISETP.GE.U32.AND P1, PT, R14, 0x4, PT ;  /* 0x000000040e00780c */ /* 0x000fe40003f26070 */
[----:B0-----:R-:W-:-:S04]  /*06b0*/  LOP3.LUT R6, R4, 0x3, RZ, 0xc0, !PT ;  /* 0x0000000304067812 */ /* 0x001fc800078ec0ff */
[----:B------:R-:W-:-:S07]  /*06c0*/  ISETP.NE.AND P0, PT, R6, RZ, PT ;  /* 0x000000ff0600720c */ /* 0x000fce0003f05270 */
[----:B------:R-:W-:Y:S06]  /*06d0*/  @!P1 BRA `(.L_x_3) ;  /* 0x0000000000509947 */ /* 0x000fec0003800000 */
[----:B--2---:R-:W0:Y:S01]  /*06e0*/  LDC.64 R4, c[0x0][0x398] ;  /* 0x0000e600ff047b82 */ /* 0x004e220000000a00 */
[----:B------:R-:W-:Y:S01]  /*06f0*/  IMAD.IADD R9, R0, 0x1, R3 ;  /* 0x0000000100097824 */ /* 0x000fe200078e0203 */
[----:B------:R-:W-:Y:S01]  /*0700*/  IADD3 R11, PT, PT, R2, R3, RZ ;  /* 0x00000003020b7210 */ /* 0x000fe20007ffe0ff */
[----:B------:R-:W1:Y:S02]  /*0710*/  LDCU.64 UR6, c[0x0][0x3a0] ;  /* 0x00007400ff0677ac */ /* 0x000e640008000a00 */
[----:B0-----:R-:W-:-:S03]  /*0720*/  IMAD.WIDE R8, R9, 0x4, R4 ;  /* 0x0000000409087825 */ /* 0x001fc600078e0204 */
[----:B------:R-:W0:Y:S02]  /*0730*/  LDC.64 R4, c[0x0][0x3a0] ;  /* 0x0000e800ff047b82 */ /* 0x000e240000000a00 */
[----:B------:R-:W2:Y:S01]  /*0740*/  LDG.E R7, desc[UR4][R8.64] ;  /* 0x0000000408077981 */ /* 0x000ea2000c1e1900 */
[----:B0-----:R-:W-:-:S05]  /*0750*/  IMAD.WIDE.U32 R4, R11, 0x4, R4 ;  /* 0x000000040b047825 */ /* 0x001fca00078e0004 */
[----:B--2---:R0:W-:Y:S04]  /*0760*/  REDG.E.ADD.F32.FTZ.RN.STRONG.GPU desc[UR4][R4.64], R7 ;  /* 0x00000007040079a6 */ /* 0x0041e8000c12f304 */
[----:B------:R-:W2:Y:S01]  /*0770*/  LDG.E R13, desc[UR4][R8.64+0x4] ;  /* 0x00000404080d7981 */ /* 0x000ea2000c1e1900 */
[----:B------:R-:W-:-:S05]  /*0780*/  IADD3 R11, P1, PT, R2, R3, RZ ;  /* 0x00000003020b7210 */ /* 0x000fca0007f3e0ff */
[----:B------:R-:W-:Y:S01]  /*0790*/  IMAD.X R12, RZ, RZ, RZ, P1 ;  /* 0x000000ffff0c7224 */ /* 0x000fe200008e06ff */
[----:B-1----:R-:W-:-:S04]  /*07a0*/  LEA R10, P1, R11, UR6, 0x2 ;  /* 0x000000060b0a7c11 */ /* 0x002fc8000f8210ff */
[----:B------:R-:W-:-:S05]  /*07b0*/  LEA.HI.X R11, R11, UR7, R12, 0x2, P1 ;  /* 0x000000070b0b7c11 */ /* 0x000fca00088f140c */
[----:B--2---:R0:W-:Y:S04]  /*07c0*/  REDG.E.ADD.F32.FTZ.RN.STRONG.GPU desc[UR4][R10.64+0x4], R13 ;  /* 0x0000040d0a0079a6 */ /* 0x0041e8000c12f304 */
[----:B------:R-:W2:Y:S04]  /*07d0*/  LDG.E R15, desc[UR4][R8.64+0x8] ;  /* 0x00000804080f7981 */ /* 0x000ea8000c1e1900 */
[----:B--2---:R0:W-:Y:S04]  /*07e0*/  REDG.E.ADD.F32.FTZ.RN.STRONG.GPU desc[UR4][R10.64+0x8], R15 ;  /* 0x0000080f0a0079a6 */ /* 0x0041e8000c12f304 */
[----:B------:R-:W2:Y:S01]  /*07f0*/  LDG.E R17, desc[UR4][R8.64+0xc] ;  /* 0x00000c0408117981 */ /* 0x000ea2000c1e1900 */
[----:B------:R-:W-:-:S03]  /*0800*/  VIADD R3, R3, 0x4 ;  /* 0x0000000403037836 */ /* 0x000fc60000000000 */
[----:B--2---:R0:W-:Y:S04]  /*0810*/  REDG.E.ADD.F32.FTZ.RN.STRONG.GPU desc[UR4][R10.64+0xc], R17 ;  /* 0x00000c110a0079a6 */ /* 0x0041e8000c12f304 */
.L_x_3:
[----:B------:R-:W-:Y:S05]  /*0820*/  @!P0 EXIT ;  /* 0x000000000000894d */ /* 0x000fea0003800000 */
[----:B--2---:R-:W1:Y:S01]  /*0830*/  LDC.64 R8, c[0x0][0x3a0] ;  /* 0x0000e800ff087b82 */ /* 0x004e620000000a00 */
[----:B0-----:R-:W-:Y:S02]  /*0840*/  IADD3 R7, PT, PT, R2, R3, RZ ;  /* 0x0000000302077210 */ /* 0x001fe40007ffe0ff */
[----:B------:R-:W-:-:S05]  /*0850*/  IADD3 R6, PT, PT, -R6, RZ, RZ ;  /* 0x000000ff06067210 */ /* 0x000fca0007ffe1ff */
[----:B------:R-:W0:Y:S01]  /*0860*/  LDC.64 R4, c[0x0][0x398] ;  /* 0x0000e600ff047b82 */ /* 0x000e220000000a00 */
[----:B-1----:R-:W-:-:S04]  /*0870*/  IMAD.WIDE.U32 R8, R7, 0x4, R8 ;  /* 0x0000000407087825 */ /* 0x002fc800078e0008 */
[----:B------:R-:W-:Y:S02]  /*0880*/  IMAD.IADD R7, R0, 0x1, R3 ;  /* 0x0000000100077824 */ /* 0x000fe400078e0203 */
[----:B------:R-:W-:-:S07]  /*0890*/  IMAD.MOV.U32 R11, RZ, RZ, R9 ;  /* 0x000000ffff0b7224 */ /* 0x000fce00078e0009 */
.L_x_4:
[----:B01----:R-:W-:-:S05]  /*08a0*/  IMAD.WIDE R2, R7, 0x4, R4 ;  /* 0x0000000407027825 */ /* 0x003fca00078e0204 */
[----:B------:R0:W2:Y:S01]  /*08b0*/  LDG.E R9, desc[UR4][R2.64] ;  /* 0x0000000402097981 */ /* 0x0000a2000c1e1900 */
[----:B------:R-:W-:-:S04]  /*08c0*/  IADD3 R6, PT, PT, R6, 0x1, RZ ;  /* 0x0000000106067810 */ /* 0x000fc80007ffe0ff */
[----:B------:R-:W-:Y:S01]  /*08d0*/  ISETP.NE.AND P0, PT, R6, RZ, PT ;  /* 0x000000ff0600720c */ /* 0x000fe20003f05270 */
[----:B0-----:R-:W-:Y:S02]  /*08e0*/  IMAD.MOV.U32 R2, RZ, RZ, R8 ;  /* 0x000000ffff027224 */ /* 0x001fe400078e0008 */
[----:B------:R-:W-:Y:S01]  /*08f0*/  IMAD.MOV.U32 R3, RZ, RZ, R11 ;  /* 0x000000ffff037224 */ /* 0x000fe200078e000b */
[----:B------:R-:W-:Y:S01]  /*0900*/  IADD3 R8, P1, PT, R8, 0x4, RZ ;  /* 0x0000000408087810 */ /* 0x000fe20007f3e0ff */
[----:B------:R-:W-:-:S03]  /*0910*/  VIADD R7, R7, 0x1 ;  /* 0x0000000107077836 */ /* 0x000fc60000000000 */
[----:B------:R-:W-:Y:S01]  /*0920*/  IADD3.X R11, PT, PT, RZ, R11, RZ, P1, !PT ;  /* 0x0000000bff0b7210 */ /* 0x000fe20000ffe4ff */
[----:B--2---:R1:W-:Y:S04]  /*0930*/  REDG.E.ADD.F32.FTZ.RN.STRONG.GPU desc[UR4][R2.64], R9 ;  /* 0x00000009020079a6 */ /* 0x0043e8000c12f304 */
[----:B------:R-:W-:Y:S05]  /*0940*/  @P0 BRA `(.L_x_4) ;  /* 0xfffffffc00d40947 */ /* 0x000fea000383ffff */
[----:B------:R-:W-:Y:S05]  /*0950*/  EXIT ;  /* 0x000000000000794d */ /* 0x000fea0003800000 */
.L_x_5:
[----:B------:R-:W-:-:S00]  /*0960*/  BRA `(.L_x_5) ;  /* 0xfffffffc00fc7947 */ /* 0x000fc0000383ffff */
[----:B------:R-:W-:-:S00]  /*0970*/  NOP ;  /* 0x0000000000007918 */ /* 0x000fc00000000000 */
        /* <DEDUP_REMOVED lines=8> */
.L_x_8:


//--------------------- .text._Z33voxel_sampling_feature_gpu_kerneliiifPKfPKiPf --------------------------
	.section	.text._Z33voxel_sampling_feature_gpu_kerneliiifPKfPKiPf,"ax",@progbits
	.align	128
        .global         _Z33voxel_sampling_feature_gpu_kerneliiifPKfPKiPf
        .type           _Z33voxel_sampling_feature_gpu_kerneliiifPKfPKiPf,@function
        .size           _Z33voxel_sampling_feature_gpu_kerneliiifPKfPKiPf,(.L_x_9 - _Z33voxel_sampling_feature_gpu_kerneliiifPKfPKiPf)
        .other          _Z33voxel_sampling_feature_gpu_kerneliiifPKfPKiPf,@"STO_CUDA_ENTRY STV_DEFAULT"
_Z33voxel_sampling_feature_gpu_kerneliiifPKfPKiPf:
.text._Z33voxel_sampling_feature_gpu_kerneliiifPKfPKiPf:
[----:B------:R-:W-:Y:S01]  /*0000*/  LDC R1, c[0x0][0x37c] ;  /* 0x0000df00ff017b82 */ /* 0x000fe20000000800 */
[----:B------:R-:W0:Y:S07]  /*0010*/  S2R R0, SR_TID.X ;  /* 0x0000000000007919 */ /* 0x000e2e0000002100 */
[----:B------:R-:W1:Y:S01]  /*0020*/  LDC.64 R2, c[0x0][0x380] ;  /* 0x0000e000ff027b82 */ /* 0x000e620000000a00 */
[----:B------:R-:W2:Y:S07]  /*0030*/  LDCU UR5, c[0x0][0x388] ;  /* 0x00007100ff0577ac */ /* 0x000eae0008000800 */
[----:B------:R-:W0:Y:S08]  /*0040*/  S2UR UR4, SR_CTAID.X ;  /* 0x00000000000479c3 */ /* 0x000e300000002500 */
[----:B------:R-:W0:Y:S01]  /*0050*/  LDC R5, c[0x0][0x360] ;  /* 0x0000d800ff057b82 */ /* 0x000e220000000800 */
[----:B-1----:R-:W-:-:S02]  /*0060*/  IMAD R2, R3, R2, RZ ;  /* 0x0000000203027224 */ /* 0x002fc400078e02ff */
[----:B0-----:R-:W-:Y:S02]  /*0070*/  IMAD R0, R5, UR4, R0 ;  /* 0x0000000405007c24 */ /* 0x001fe4000f8e0200 */
[----:B--2---:R-:W-:-:S05]  /*0080*/  IMAD R5, R2, UR5, RZ ;  /* 0x0000000502057c24 */ /* 0x004fca000f8e02ff */
[----:B------:R-:W-:-:S13]  /*0090*/  ISETP.GE.AND P0, PT, R0, R5, PT ;  /* 0x000000050000720c */ /* 0x000fda0003f06270 */
[----:B------:R-:W-:Y:S05]  /*00a0*/  @P0 EXIT ;  /* 0x000000000000094d */ /* 0x000fea0003800000 */
[----:B------:R-:W-:Y:S01]  /*00b0*/  IABS R11, R3 ;  /* 0x00000003000b7213 */ /* 0x000fe20000000000 */
[----:B------:R-:W0:Y:S01]  /*00c0*/  LDCU.64 UR4, c[0x0][0x358] ;  /* 0x00006b00ff0477ac */ /* 0x000e220008000a00 */
[----:B------:R-:W-:Y:S02]  /*00d0*/  IABS R8, R0 ;  /* 0x0000000000087213 */ /* 0x000fe40000000000 */
[----:B------:R-:W1:Y:S08]  /*00e0*/  I2F.RP R2, R11 ;  /* 0x0000000b00027306 */ /* 0x000e700000209400 */
[----:B-1----:R-:W1:Y:S02]  /*00f0*/  MUFU.RCP R2, R2 ;  /* 0x0000000200027308 */ /* 0x002e640000001000 */
[----:B-1----:R-:W-:-:S06]  /*0100*/  VIADD R4, R2, 0xffffffe ;  /* 0x0ffffffe02047836 */ /* 0x002fcc0000000000 */
[----:B------:R1:W2:Y:S02]  /*0110*/  F2I.FTZ.U32.TRUNC.NTZ R5, R4 ;  /* 0x0000000400057305 */ /* 0x0002a4000021f000 */
[----:B-1----:R-:W-:Y:S02]  /*0120*/  HFMA2 R4, -RZ, RZ, 0, 0 ;  /* 0x00000000ff047431 */ /* 0x002fe400000001ff */
[----:B--2---:R-:W-:-:S04]  /*0130*/  IMAD.MOV R6, RZ, RZ, -R5 ;  /* 0x000000ffff067224 */ /* 0x004fc800078e0a05 */
[----:B------:R-:W-:-:S04]  /*0140*/  IMAD R7, R6, R11, RZ ;  /* 0x0000000b06077224 */ /* 0x000fc800078e02ff */
[----:B------:R-:W-:Y:S01]  /*0150*/  IMAD.HI.U32 R5, R5, R7, R4 ;  /* 0x0000000705057227 */ /* 0x000fe200078e0004 */
[----:B------:R-:W-:-:S04]  /*0160*/  LOP3.LUT R7, R0, R3, RZ, 0x3c, !PT ;  /* 0x0000000300077212 */ /* 0x000fc800078e3cff */
[----:B------:R-:W-:Y:S01]  /*0170*/  ISETP.GE.AND P0, PT, R7, RZ, PT ;  /* 0x000000ff0700720c */ /* 0x000fe20003f06270 */
[----:B------:R-:W-:Y:S01]  /*0180*/  IMAD.HI.U32 R6, R5, R8, RZ ;  /* 0x0000000805067227 */ /* 0x000fe200078e00ff */
[----:B------:R-:W-:Y:S01]  /*0190*/  LOP3.LUT R7, RZ, R3, RZ, 0x33, !PT ;  /* 0x00000003ff077212 */ /* 0x000fe200078e33ff */
[----:B------:R-:W1:Y:S02]  /*01a0*/  LDC.64 R4, c[0x0][0x398] ;  /* 0x0000e600ff047b82 */ /* 0x000e640000000a00 */
[----:B------:R-:W-:-:S04]  /*01b0*/  IMAD.MOV R2, RZ, RZ, -R6 ;  /* 0x000000ffff027224 */ /* 0x000fc800078e0a06 */
[----:B------:R-:W-:-:S05]  /*01c0*/  IMAD R2, R11, R2, R8 ;  /* 0x000000020b027224 */ /* 0x000fca00078e0208 */
[----:B------:R-:W-:-:S13]  /*01d0*/  ISETP.GT.U32.AND P2, PT, R11, R2, PT ;  /* 0x000000020b00720c */ /* 0x000fda0003f44070 */
[----:B------:R-:W-:Y:S01]  /*01e0*/  @!P2 IADD3 R2, PT, PT, R2, -R11, RZ ;  /* 0x8000000b0202a210 */ /* 0x000fe20007ffe0ff */
[----:B------:R-:W-:-:S03]  /*01f0*/  @!P2 VIADD R6, R6, 0x1 ;  /* 0x000000010606a836 */ /* 0x000fc60000000000 */
[----:B------:R-:W-:-:S13]  /*0200*/  ISETP.GE.U32.AND P1, PT, R2, R11, PT ;  /* 0x0000000b0200720c */ /* 0x000fda0003f26070 */
[----:B------:R-:W-:Y:S02]  /*0210*/  @P1 IADD3 R6, PT, PT, R6, 0x1, RZ ;  /* 0x0000000106061810 */ /* 0x000fe40007ffe0ff */
[----:B------:R-:W-:-:S03]  /*0220*/  ISETP.NE.AND P1, PT, R3, RZ, PT ;  /* 0x000000ff0300720c */ /* 0x000fc60003f25270 */
[----:B------:R-:W-:-:S05]  /*0230*/  @!P0 IMAD.MOV R6, RZ, RZ, -R6 ;  /* 0x000000ffff068224 */ /* 0x000fca00078e0a06 */
[----:B------:R-:W-:-:S05]  /*0240*/  SEL R9, R7, R6, !P1 ;  /* 0x0000000607097207 */ /* 0x000fca0004800000 */
[----:B-1----:R-:W-:-:S05]  /*0250*/  IMAD.WIDE R4, R9, 0x4, R4 ;  /* 0x0000000409047825 */ /* 0x002fca00078e0204 */
[----:B0-----:R-:W2:Y:S02]  /*0260*/  LDG.E R6, desc[UR4][R4.64] ;  /* 0x0000000404067981 */ /* 0x001ea4000c1e1900 */
[----:B--2---:R-:W-:-:S13]  /*0270*/  ISETP.GE.AND P0, PT, R6, RZ, PT ;  /* 0x000000ff0600720c */ /* 0x004fda0003f06270 */
[----:B------:R-:W-:Y:S05]  /*0280*/  @!P0 BRA `(.L_x_6) ;  /* 0x0000000000388947 */ /* 0x000fea0003800000 */
[----:B------:R-:W-:Y:S01]  /*0290*/  ISETP.GE.AND P2, PT, R0, RZ, PT ;  /* 0x000000ff0000720c */ /* 0x000fe20003f46270 */
[----:B------:R-:W0:Y:S01]  /*02a0*/  LDC.64 R4, c[0x0][0x390] ;  /* 0x0000e400ff047b82 */ /* 0x000e220000000a00 */
[----:B------:R-:W-:Y:S02]  /*02b0*/  ISETP.GT.U32.AND P0, PT, R11, R2, PT ;  /* 0x000000020b00720c */ /* 0x000fe40003f04070 */
[----:B------:R-:W-:-:S04]  /*02c0*/  IADD3 R9, PT, PT, R2, -R11, RZ ;  /* 0x8000000b02097210 */ /* 0x000fc80007ffe0ff */
[----:B------:R-:W-:-:S05]  /*02d0*/  SEL R2, R9, R2, !P0 ;  /* 0x0000000209027207 */ /* 0x000fca0004000000 */
[----:B------:R-:W-:-:S05]  /*02e0*/  @!P2 IMAD.MOV R2, RZ, RZ, -R2 ;  /* 0x000000ffff02a224 */ /* 0x000fca00078e0a02 */
[----:B------:R-:W-:-:S05]  /*02f0*/  SEL R2, R7, R2, !P1 ;  /* 0x0000000207027207 */ /* 0x000fca0004800000 */
[----:B------:R-:W-:-:S04]  /*0300*/  IMAD R3, R6, R3, R2 ;  /* 0x0000000306037224 */ /* 0x000fc800078e0202 */
[----:B0-----:R-:W-:Y:S02]  /*0310*/  IMAD.WIDE R2, R3, 0x4, R4 ;  /* 0x0000000403027825 */ /* 0x001fe400078e0204 */
[----:B------:R-:W0:Y:S04]  /*0320*/  LDC.64 R4, c[0x0][0x3a0] ;  /* 0x0000e800ff047b82 */ /* 0x000e280000000a00 */
[----:B------:R-:W2:Y:S01]  /*0330*/  LDG.E R3, desc[UR4][R2.64] ;  /* 0x0000000402037981 */ /* 0x000ea2000c1e1900 */
[----:B0-----:R-:W-:-:S05]  /*0340*/  IMAD.WIDE R4, R0, 0x4, R4 ;  /* 0x0000000400047825 */ /* 0x001fca00078e0204 */
[----:B--2---:R-:W-:Y:S01]  /*0350*/  STG.E desc[UR4][R4.64], R3 ;  /* 0x0000000304007986 */ /* 0x004fe2000c101904 */
[----:B------:R-:W-:Y:S05]  /*0360*/  EXIT ;  /* 0x000000000000794d */ /* 0x000fea0003800000 */
.L_x_6:
[----:B------:R-:W0:Y:S08]  /*0370*/  LDC.64 R2, c[0x0][0x3a0] ;  /* 0x0000e800ff027b82 */ /* 0x000e300000000a00 */
[----:B------:R-:W1:Y:S01]  /*0380*/  LDC R5, c[0x0][0x38c] ;  /* 0x0000e300ff057b82 */ /* 0x000e620000000800 */
[----:B0-----:R-:W-:-:S05]  /*0390*/  IMAD.WIDE R2, R0, 0x4, R2 ;  /* 0x0000000400027825 */ /* 0x001fca00078e0202 */
[----:B-1----:R-:W-:Y:S01]  /*03a0*/  STG.E desc[UR4][R2.64], R5 ;  /* 0x0000000502007986 */ /* 0x002fe2000c101904 */
[----:B------:R-:W-:Y:S05]  /*03b0*/  EXIT ;  /* 0x000000000000794d */ /* 0x000fea0003800000 */
.L_x_7:
        /* <DEDUP_REMOVED lines=12> */
.L_x_9:


//--------------------- .nv.shared.reserved.0     --------------------------
	.section	.nv.shared.reserved.0,"aw",@nobits
	.weak		__nv_reservedSMEM_offset_0_alias
	.size		__nv_reservedSMEM_offset_0_alias, 0, 64
	.other		__nv_reservedSMEM_offset_0_alias,@"STO_CUDA_RESERVED_SHARED STV_DEFAULT"
__nv_reservedSMEM_offset_0_alias:
	.zero		0
	.zero		64


//--------------------- .nv.constant0._Z38voxel_sampling_feature_grad_gpu_kerneliiiPKiPKfPf --------------------------
	.section	.nv.constant0._Z38voxel_sampling_feature_grad_gpu_kerneliiiPKiPKfPf,"a",@progbits
	.sectionflags	@""
	.align	4
.nv.constant0._Z38voxel_sampling_feature_grad_gpu_kerneliiiPKiPKfPf:
	.zero		936


//--------------------- .nv.constant0._Z33voxel_sampling_feature_gpu_kerneliiifPKfPKiPf --------------------------
	.section	.nv.constant0._Z33voxel_sampling_feature_gpu_kerneliiifPKfPKiPf,"a",@progbits
	.sectionflags	@""
	.align	4
.nv.constant0._Z33voxel_sampling_feature_gpu_kerneliiifPKfPKiPf:
	.zero		936


//--------------------- SYMBOLS --------------------------

	.type		.nv.reservedSmem.offset0,@object
	.size		.nv.reservedSmem.offset0,0x4
